//
// Generated by NVIDIA NVVM Compiler
//
// Compiler Build ID: CL-36424714
// Cuda compilation tools, release 13.0, V13.0.88
// Based on NVVM 20.0.0
//

.version 9.0
.target sm_100
.address_size 64

	// .globl	_Z9Gpu_calPIPd

.visible .entry _Z9Gpu_calPIPd(
	.param .u64 .ptr .align 1 _Z9Gpu_calPIPd_param_0
)
{
	.reg .pred 	%p<2>;
	.reg .b32 	%r<31>;
	.reg .b64 	%rd<5>;
	.reg .b64 	%fd<60>;

	ld.param.u64 	%rd1, [_Z9Gpu_calPIPd_param_0];
	mov.u32 	%r8, %ctaid.x;
	mov.u32 	%r9, %ntid.x;
	mul.lo.s32 	%r10, %r8, %r9;
	mov.u32 	%r11, %ntid.y;
	mov.u32 	%r12, %tid.x;
	mad.lo.s32 	%r1, %r10, %r11, %r12;
	shl.b32 	%r13, %r1, 15;
	or.b32  	%r30, %r13, 15;
	mov.f64 	%fd59, 0d0000000000000000;
	mov.b32 	%r29, 15;
$L__BB0_1:
	add.s32 	%r14, %r30, -14;
	cvt.rn.f64.s32 	%fd4, %r14;
	rcp.rn.f64 	%fd5, %fd4;
	add.f64 	%fd6, %fd59, %fd5;
	add.s32 	%r15, %r30, -12;
	cvt.rn.f64.s32 	%fd7, %r15;
	rcp.rn.f64 	%fd8, %fd7;
	neg.f64 	%fd9, %fd8;
	add.f64 	%fd10, %fd6, %fd9;
	add.s32 	%r16, %r30, -10;
	cvt.rn.f64.s32 	%fd11, %r16;
	rcp.rn.f64 	%fd12, %fd11;
	add.f64 	%fd13, %fd10, %fd12;
	add.s32 	%r17, %r30, -8;
	cvt.rn.f64.s32 	%fd14, %r17;
	rcp.rn.f64 	%fd15, %fd14;
	neg.f64 	%fd16, %fd15;
	add.f64 	%fd17, %fd13, %fd16;
	add.s32 	%r18, %r30, -6;
	cvt.rn.f64.s32 	%fd18, %r18;
	rcp.rn.f64 	%fd19, %fd18;
	add.f64 	%fd20, %fd17, %fd19;
	add.s32 	%r19, %r30, -4;
	cvt.rn.f64.s32 	%fd21, %r19;
	rcp.rn.f64 	%fd22, %fd21;
	neg.f64 	%fd23, %fd22;
	add.f64 	%fd24, %fd20, %fd23;
	add.s32 	%r20, %r30, -2;
	cvt.rn.f64.s32 	%fd25, %r20;
	rcp.rn.f64 	%fd26, %fd25;
	add.f64 	%fd27, %fd24, %fd26;
	add.s32 	%r21, %r30, 16;
	cvt.rn.f64.s32 	%fd28, %r30;
	rcp.rn.f64 	%fd29, %fd28;
	neg.f64 	%fd30, %fd29;
	add.f64 	%fd31, %fd27, %fd30;
	add.s32 	%r22, %r30, 2;
	cvt.rn.f64.s32 	%fd32, %r22;
	rcp.rn.f64 	%fd33, %fd32;
	add.f64 	%fd34, %fd31, %fd33;
	add.s32 	%r23, %r30, 4;
	cvt.rn.f64.s32 	%fd35, %r23;
	rcp.rn.f64 	%fd36, %fd35;
	neg.f64 	%fd37, %fd36;
	add.f64 	%fd38, %fd34, %fd37;
	add.s32 	%r24, %r30, 6;
	cvt.rn.f64.s32 	%fd39, %r24;
	rcp.rn.f64 	%fd40, %fd39;
	add.f64 	%fd41, %fd38, %fd40;
	add.s32 	%r25, %r30, 8;
	cvt.rn.f64.s32 	%fd42, %r25;
	rcp.rn.f64 	%fd43, %fd42;
	neg.f64 	%fd44, %fd43;
	add.f64 	%fd45, %fd41, %fd44;
	add.s32 	%r26, %r30, 10;
	cvt.rn.f64.s32 	%fd46, %r26;
	rcp.rn.f64 	%fd47, %fd46;
	add.f64 	%fd48, %fd45, %fd47;
	add.s32 	%r27, %r30, 12;
	cvt.rn.f64.s32 	%fd49, %r27;
	rcp.rn.f64 	%fd50, %fd49;
	neg.f64 	%fd51, %fd50;
	add.f64 	%fd52, %fd48, %fd51;
	add.s32 	%r28, %r30, 14;
	cvt.rn.f64.s32 	%fd53, %r28;
	rcp.rn.f64 	%fd54, %fd53;
	add.f64 	%fd55, %fd52, %fd54;
	cvt.rn.f64.s32 	%fd56, %r21;
	rcp.rn.f64 	%fd57, %fd56;
	neg.f64 	%fd58, %fd57;
	add.f64 	%fd59, %fd55, %fd58;
	add.s32 	%r30, %r30, 32;
	add.s32 	%r29, %r29, 32;
	setp.ne.s32 	%p1, %r29, 32783;
	@%p1 bra 	$L__BB0_1;
	cvta.to.global.u64 	%rd2, %rd1;
	mul.wide.s32 	%rd3, %r1, 8;
	add.s64 	%rd4, %rd2, %rd3;
	st.global.f64 	[%rd4], %fd59;
	ret;

}


// ===== COMPILED SASS (sm_100) =====

	.target	sm_100

	.elftype	@"ET_EXEC"


//--------------------- .note.nv.tkinfo           --------------------------
	.section	.note.nv.tkinfo,"",@"SHT_NOTE"
	.sectionflags	@"SHF_NOTE_NV_TKINFO"
	.tkinfo
        /*0018*/ 	.word	0x00000002
        /*0030*/ 	.string	""
        /*0030*/ 	.string	"ptxas"
        /*0030*/ 	.string	"Cuda compilation tools, release 13.0, V13.0.88"
        /*0030*/ 	.string	"Build cuda_13.0.r13.0/compiler.36424714_0"
        /*0030*/ 	.string	"-arch sm_100 -m 64 "



//--------------------- .note.nv.cuinfo           --------------------------
	.section	.note.nv.cuinfo,"",@"SHT_NOTE"
	.sectionflags	@"SHF_NOTE_NV_CUINFO"
        /*0018*/ 	.short	0x0002
        /*001a*/ 	.short	0x0064
        /*001c*/ 	.short	0x0082
	.zero		2


//--------------------- .nv.info                  --------------------------
	.section	.nv.info,"",@"SHT_CUDA_INFO"
	.align	4


	//----- nvinfo : EIATTR_REGCOUNT
	.align		4
        /*0000*/ 	.byte	0x04, 0x2f
        /*0002*/ 	.short	(.L_1 - .L_0)
	.align		4
.L_0:
        /*0004*/ 	.word	index@(_Z9Gpu_calPIPd)
        /*0008*/ 	.word	0x00000012


	//----- nvinfo : EIATTR_FRAME_SIZE
	.align		4
.L_1:
        /*000c*/ 	.byte	0x04, 0x11
        /*000e*/ 	.short	(.L_3 - .L_2)
	.align		4
.L_2:
        /*0010*/ 	.word	index@($__internal_0_$__cuda_sm20_dblrcp_rn_slowpath_v3)
        /*0014*/ 	.word	0x00000000


	//----- nvinfo : EIATTR_FRAME_SIZE
	.align		4
.L_3:
        /*0018*/ 	.byte	0x04, 0x11
        /*001a*/ 	.short	(.L_5 - .L_4)
	.align		4
.L_4:
        /*001c*/ 	.word	index@(_Z9Gpu_calPIPd)
        /*0020*/ 	.word	0x00000000


	//----- nvinfo : EIATTR_MIN_STACK_SIZE
	.align		4
.L_5:
        /*0024*/ 	.byte	0x04, 0x12
        /*0026*/ 	.short	(.L_7 - .L_6)
	.align		4
.L_6:
        /*0028*/ 	.word	index@(_Z9Gpu_calPIPd)
        /*002c*/ 	.word	0x00000000
.L_7:


//--------------------- .nv.compat                --------------------------
	.section	.nv.compat,"",@"SHT_CUDA_COMPAT_INFO"
	.align	4
        /*0000*/ 	.byte	0x02, 0x09, 0x00, 0x00, 0x02, 0x02, 0x01, 0x00, 0x02, 0x05, 0x05, 0x00, 0x03, 0x07, 0x01, 0x01
        /*0010*/ 	.byte	0x02, 0x03, 0x00, 0x00, 0x02, 0x06, 0x01, 0x00, 0x04, 0x0b, 0x08, 0x00, 0x01, 0x00, 0x00, 0x00
        /*0020*/ 	.byte	0x00, 0x00, 0x00, 0x00


//--------------------- .nv.info._Z9Gpu_calPIPd   --------------------------
	.section	.nv.info._Z9Gpu_calPIPd,"",@"SHT_CUDA_INFO"
	.sectionflags	@""
	.align	4


	//----- nvinfo : EIATTR_CUDA_API_VERSION
	.align		4
        /*0000*/ 	.byte	0x04, 0x37
        /*0002*/ 	.short	(.L_9 - .L_8)
.L_8:
        /*0004*/ 	.word	0x00000082


	//----- nvinfo : EIATTR_KPARAM_INFO
	.align		4
.L_9:
        /*0008*/ 	.byte	0x04, 0x17
        /*000a*/ 	.short	(.L_11 - .L_10)
.L_10:
        /*000c*/ 	.word	0x00000000
        /*0010*/ 	.short	0x0000
        /*0012*/ 	.short	0x0000
        /*0014*/ 	.byte	0x00, 0xf5, 0x21, 0x00


	//----- nvinfo : EIATTR_SPARSE_MMA_MASK
	.align		4
.L_11:
        /*0018*/ 	.byte	0x03, 0x50
        /*001a*/ 	.short	0x0000


	//----- nvinfo : EIATTR_MAXREG_COUNT
	.align		4
        /*001c*/ 	.byte	0x03, 0x1b
        /*001e*/ 	.short	0x00ff


	//----- nvinfo : EIATTR_MERCURY_ISA_VERSION
	.align		4
        /*0020*/ 	.byte	0x03, 0x5f
        /*0022*/ 	.short	0x0101


	//----- nvinfo : EIATTR_VRC_CTA_INIT_COUNT
	.align		4
        /*0024*/ 	.byte	0x02, 0x4a
	.zero		1
	.zero		1


	//----- nvinfo : EIATTR_EXIT_INSTR_OFFSETS
	.align		4
        /*0028*/ 	.byte	0x04, 0x1c
        /*002a*/ 	.short	(.L_13 - .L_12)


	//   ....[0]....
.L_12:
        /*002c*/ 	.word	0x00001410


	//----- nvinfo : EIATTR_CRS_STACK_SIZE
	.align		4
.L_13:
        /*0030*/ 	.byte	0x04, 0x1e
        /*0032*/ 	.short	(.L_15 - .L_14)
.L_14:
        /*0034*/ 	.word	0x00000000


	//----- nvinfo : EIATTR_CBANK_PARAM_SIZE
	.align		4
.L_15:
        /*0038*/ 	.byte	0x03, 0x19
        /*003a*/ 	.short	0x0008


	//----- nvinfo : EIATTR_PARAM_CBANK
	.align		4
        /*003c*/ 	.byte	0x04, 0x0a
        /*003e*/ 	.short	(.L_17 - .L_16)
	.align		4
.L_16:
        /*0040*/ 	.word	index@(.nv.constant0._Z9Gpu_calPIPd)
        /*0044*/ 	.short	0x0380
        /*0046*/ 	.short	0x0008


	//----- nvinfo : EIATTR_SW_WAR
	.align		4
.L_17:
        /*0048*/ 	.byte	0x04, 0x36
        /*004a*/ 	.short	(.L_19 - .L_18)
.L_18:
        /*004c*/ 	.word	0x00000008
.L_19:


//--------------------- .nv.callgraph             --------------------------
	.section	.nv.callgraph,"",@"SHT_CUDA_CALLGRAPH"
	.align	4
	.sectionentsize	8
	.align		4
        /*0000*/ 	.word	0x00000000
	.align		4
        /*0004*/ 	.word	0xffffffff
	.align		4
        /*0008*/ 	.word	0x00000000
	.align		4
        /*000c*/ 	.word	0xfffffffe
	.align		4
        /*0010*/ 	.word	0x00000000
	.align		4
        /*0014*/ 	.word	0xfffffffd
	.align		4
        /*0018*/ 	.word	0x00000000
	.align		4
        /*001c*/ 	.word	0xfffffffc


//--------------------- .text._Z9Gpu_calPIPd      --------------------------
	.section	.text._Z9Gpu_calPIPd,"ax",@progbits
	.align	128
        .global         _Z9Gpu_calPIPd
        .type           _Z9Gpu_calPIPd,@function
        .size           _Z9Gpu_calPIPd,(.L_x_38 - _Z9Gpu_calPIPd)
        .other          _Z9Gpu_calPIPd,@"STO_CUDA_ENTRY STV_DEFAULT"
_Z9Gpu_calPIPd:
.text._Z9Gpu_calPIPd:
[----:B------:R-:W-:Y:S01]  /*0000*/  LDC R1, c[0x0][0x37c] ;  /* 0x0000df00ff017b82 */ /* 0x000fe20000000800 */
[----:B------:R-:W0:Y:S07]  /*0010*/  S2R R0, SR_TID.X ;  /* 0x0000000000007919 */ /* 0x000e2e0000002100 */
[----:B------:R-:W1:Y:S01]  /*0020*/  S2UR UR4, SR_CTAID.X ;  /* 0x00000000000479c3 */ /* 0x000e620000002500 */
[----:B------:R-:W1:Y:S01]  /*0030*/  LDCU UR5, c[0x0][0x360] ;  /* 0x00006c00ff0577ac */ /* 0x000e620008000800 */
[----:B------:R-:W-:Y:S01]  /*0040*/  CS2R R10, SRZ ;  /* 0x00000000000a7805 */ /* 0x000fe2000001ff00 */
[----:B------:R-:W2:Y:S05]  /*0050*/  LDCU.64 UR6, c[0x0][0x358] ;  /* 0x00006b00ff0677ac */ /* 0x000eaa0008000a00 */
[----:B------:R-:W0:Y:S01]  /*0060*/  LDC R3, c[0x0][0x364] ;  /* 0x0000d900ff037b82 */ /* 0x000e220000000800 */
[----:B-1----:R-:W-:-:S06]  /*0070*/  UIMAD UR4, UR4, UR5, URZ ;  /* 0x00000005040472a4 */ /* 0x002fcc000f8e02ff */
[----:B0-----:R-:W-:Y:S01]  /*0080*/  IMAD R3, R3, UR4, R0 ;  /* 0x0000000403037c24 */ /* 0x001fe2000f8e0200 */
[----:B------:R-:W-:-:S04]  /*0090*/  UMOV UR4, 0xf ;  /* 0x0000000f00047882 */ /* 0x000fc80000000000 */
[----:B--2---:R-:W-:-:S07]  /*00a0*/  LEA R2, R3, 0xf, 0xf ;  /* 0x0000000f03027811 */ /* 0x004fce00078e78ff */
.L_x_32:
[----:B------:R-:W-:Y:S01]  /*00b0*/  VIADD R14, R2, 0xfffffff2 ;  /* 0xfffffff2020e7836 */ /* 0x000fe20000000000 */
[----:B------:R-:W-:Y:S01]  /*00c0*/  UIADD3 UR4, UPT, UPT, UR4, 0x20, URZ ;  /* 0x0000002004047890 */ /* 0x000fe2000fffe0ff */
[----:B------:R-:W-:Y:S03]  /*00d0*/  BSSY.RECONVERGENT B1, `(.L_x_0) ;  /* 0x0000012000017945 */ /* 0x000fe60003800200 */
[----:B------:R-:W-:Y:S01]  /*00e0*/  UISETP.NE.AND UP0, UPT, UR4, 0x800f, UPT ;  /* 0x0000800f0400788c */ /* 0x000fe2000bf05270 */
[----:B------:R-:W0:Y:S08]  /*00f0*/  I2F.F64 R14, R14 ;  /* 0x0000000e000e7312 */ /* 0x000e300000201c00 */
[----:B0-----:R-:W0:Y:S01]  /*0100*/  MUFU.RCP64H R5, R15 ;  /* 0x0000000f00057308 */ /* 0x001e220000001800 */
[----:B------:R-:W-:-:S05]  /*0110*/  VIADD R4, R15, 0x300402 ;  /* 0x003004020f047836 */ /* 0x000fca0000000000 */
[----:B------:R-:W-:Y:S01]  /*0120*/  FSETP.GEU.AND P0, PT, |R4|, 5.8789094863358348022e-39, PT ;  /* 0x004004020400780b */ /* 0x000fe20003f0e200 */
[----:B0-----:R-:W-:-:S08]  /*0130*/  DFMA R6, -R14, R4, 1 ;  /* 0x3ff000000e06742b */ /* 0x001fd00000000104 */
[----:B------:R-:W-:-:S08]  /*0140*/  DFMA R6, R6, R6, R6 ;  /* 0x000000060606722b */ /* 0x000fd00000000006 */
[----:B------:R-:W-:-:S08]  /*0150*/  DFMA R6, R4, R6, R4 ;  /* 0x000000060406722b */ /* 0x000fd00000000004 */
[----:B------:R-:W-:-:S08]  /*0160*/  DFMA R8, -R14, R6, 1 ;  /* 0x3ff000000e08742b */ /* 0x000fd00000000106 */
[----:B------:R-:W-:Y:S01]  /*0170*/  DFMA R12, R6, R8, R6 ;  /* 0x00000008060c722b */ /* 0x000fe20000000006 */
[----:B------:R-:W-:Y:S10]  /*0180*/  @P0 BRA `(.L_x_1) ;  /* 0x0000000000180947 */ /* 0x000ff40003800000 */
[----:B------:R-:W-:Y:S01]  /*0190*/  LOP3.LUT R6, R15, 0x7fffffff, RZ, 0xc0, !PT ;  /* 0x7fffffff0f067812 */ /* 0x000fe200078ec0ff */
[----:B------:R-:W-:Y:S01]  /*01a0*/  IMAD.MOV.U32 R8, RZ, RZ, R14 ;  /* 0x000000ffff087224 */ /* 0x000fe200078e000e */
[----:B------:R-:W-:Y:S01]  /*01b0*/  MOV R4, 0x1f0 ;  /* 0x000001f000047802 */ /* 0x000fe20000000f00 */
[----:B------:R-:W-:Y:S02]  /*01c0*/  IMAD.MOV.U32 R9, RZ, RZ, R15 ;  /* 0x000000ffff097224 */ /* 0x000fe400078e000f */
[----:B------:R-:W-:-:S07]  /*01d0*/  VIADD R6, R6, 0xfff00000 ;  /* 0xfff0000006067836 */ /* 0x000fce0000000000 */
[----:B------:R-:W-:Y:S05]  /*01e0*/  CALL.REL.NOINC `($__internal_0_$__cuda_sm20_dblrcp_rn_slowpath_v3) ;  /* 0x00000010008c7944 */ /* 0x000fea0003c00000 */
.L_x_1:
[----:B------:R-:W-:Y:S05]  /*01f0*/  BSYNC.RECONVERGENT B1 ;  /* 0x0000000000017941 */ /* 0x000fea0003800200 */
.L_x_0:
[----:B------:R-:W-:Y:S01]  /*0200*/  VIADD R14, R2, 0xfffffff4 ;  /* 0xfffffff4020e7836 */ /* 0x000fe20000000000 */
[----:B------:R-:W-:Y:S01]  /*0210*/  DADD R10, R12, R10 ;  /* 0x000000000c0a7229 */ /* 0x000fe2000000000a */
[----:B------:R-:W-:Y:S04]  /*0220*/  BSSY.RECONVERGENT B1, `(.L_x_2) ;  /* 0x0000011000017945 */ /* 0x000fe80003800200 */
        /* <DEDUP_REMOVED lines=12> */
[----:B------:R-:W-:Y:S02]  /*02f0*/  MOV R8, R14 ;  /* 0x0000000e00087202 */ /* 0x000fe40000000f00 */
[----:B------:R-:W-:Y:S01]  /*0300*/  MOV R4, 0x330 ;  /* 0x0000033000047802 */ /* 0x000fe20000000f00 */
[----:B------:R-:W-:-:S07]  /*0310*/  VIADD R6, R6, 0xfff00000 ;  /* 0xfff0000006067836 */ /* 0x000fce0000000000 */
[----:B------:R-:W-:Y:S05]  /*0320*/  CALL.REL.NOINC `($__internal_0_$__cuda_sm20_dblrcp_rn_slowpath_v3) ;  /* 0x00000010003c7944 */ /* 0x000fea0003c00000 */
.L_x_3:
[----:B------:R-:W-:Y:S05]  /*0330*/  BSYNC.RECONVERGENT B1 ;  /* 0x0000000000017941 */ /* 0x000fea0003800200 */
.L_x_2:
[----:B------:R-:W-:Y:S01]  /*0340*/  VIADD R14, R2, 0xfffffff6 ;  /* 0xfffffff6020e7836 */ /* 0x000fe20000000000 */
[----:B------:R-:W-:Y:S01]  /*0350*/  DADD R10, R10, -R12 ;  /* 0x000000000a0a7229 */ /* 0x000fe2000000080c */
        /* <DEDUP_REMOVED lines=14> */
[----:B------:R-:W-:Y:S01]  /*0440*/  IMAD.MOV.U32 R9, RZ, RZ, R15 ;  /* 0x000000ffff097224 */ /* 0x000fe200078e000f */
[----:B------:R-:W-:-:S07]  /*0450*/  IADD3 R6, PT, PT, R6, -0x100000, RZ ;  /* 0xfff0000006067810 */ /* 0x000fce0007ffe0ff */
[----:B------:R-:W-:Y:S05]  /*0460*/  CALL.REL.NOINC `($__internal_0_$__cuda_sm20_dblrcp_rn_slowpath_v3) ;  /* 0x0000000c00ec7944 */ /* 0x000fea0003c00000 */
.L_x_5:
[----:B------:R-:W-:Y:S05]  /*0470*/  BSYNC.RECONVERGENT B1 ;  /* 0x0000000000017941 */ /* 0x000fea0003800200 */
.L_x_4:
        /* <DEDUP_REMOVED lines=19> */
.L_x_7:
[----:B------:R-:W-:Y:S05]  /*05b0*/  BSYNC.RECONVERGENT B1 ;  /* 0x0000000000017941 */ /* 0x000fea0003800200 */
.L_x_6:
[----:B------:R-:W-:Y:S01]  /*05c0*/  VIADD R14, R2, 0xfffffffa ;  /* 0xfffffffa020e7836 */ /* 0x000fe20000000000 */
[----:B------:R-:W-:Y:S01]  /*05d0*/  DADD R10, R10, -R12 ;  /* 0x000000000a0a7229 */ /* 0x000fe2000000080c */
[----:B------:R-:W-:Y:S04]  /*05e0*/  BSSY.RECONVERGENT B1, `(.L_x_8) ;  /* 0x0000011000017945 */ /* 0x000fe80003800200 */
[----:B------:R-:W0:Y:S08]  /*05f0*/  I2F.F64 R14, R14 ;  /* 0x0000000e000e7312 */ /* 0x000e300000201c00 */
[----:B0-----:R-:W0:Y:S01]  /*0600*/  MUFU.RCP64H R5, R15 ;  /* 0x0000000f00057308 */ /* 0x001e220000001800 */
[----:B------:R-:W-:-:S04]  /*0610*/  IADD3 R4, PT, PT, R15, 0x300402, RZ ;  /* 0x003004020f047810 */ /* 0x000fc80007ffe0ff */
[----:B------:R-:W-:Y:S02]  /*0620*/  FSETP.GEU.AND P0, PT, |R4|, 5.8789094863358348022e-39, PT ;  /* 0x004004020400780b */ /* 0x000fe40003f0e200 */
        /* <DEDUP_REMOVED lines=12> */
.L_x_9:
[----:B------:R-:W-:Y:S05]  /*06f0*/  BSYNC.RECONVERGENT B1 ;  /* 0x0000000000017941 */ /* 0x000fea0003800200 */
.L_x_8:
        /* <DEDUP_REMOVED lines=19> */
.L_x_11:
[----:B------:R-:W-:Y:S05]  /*0830*/  BSYNC.RECONVERGENT B1 ;  /* 0x0000000000017941 */ /* 0x000fea0003800200 */
.L_x_10:
        /* <DEDUP_REMOVED lines=19> */
.L_x_13:
[----:B------:R-:W-:Y:S05]  /*0970*/  BSYNC.RECONVERGENT B1 ;  /* 0x0000000000017941 */ /* 0x000fea0003800200 */
.L_x_12:
[----:B------:R-:W0:Y:S01]  /*0980*/  I2F.F64 R8, R2 ;  /* 0x0000000200087312 */ /* 0x000e220000201c00 */
[----:B------:R-:W-:Y:S01]  /*0990*/  DADD R10, R10, R12 ;  /* 0x000000000a0a7229 */ /* 0x000fe2000000000c */
[----:B------:R-:W-:Y:S01]  /*09a0*/  BSSY.RECONVERGENT B1, `(.L_x_14) ;  /* 0x000000f000017945 */ /* 0x000fe20003800200 */
[----:B------:R-:W-:-:S05]  /*09b0*/  VIADD R0, R2, 0x10 ;  /* 0x0000001002007836 */ /* 0x000fca0000000000 */
        /* <DEDUP_REMOVED lines=9> */
[----:B------:R-:W-:Y:S02]  /*0a50*/  LOP3.LUT R6, R9, 0x7fffffff, RZ, 0xc0, !PT ;  /* 0x7fffffff09067812 */ /* 0x000fe400078ec0ff */
[----:B------:R-:W-:-:S03]  /*0a60*/  MOV R4, 0xa90 ;  /* 0x00000a9000047802 */ /* 0x000fc60000000f00 */
[----:B------:R-:W-:-:S07]  /*0a70*/  VIADD R6, R6, 0xfff00000 ;  /* 0xfff0000006067836 */ /* 0x000fce0000000000 */
[----:B------:R-:W-:Y:S05]  /*0a80*/  CALL.REL.NOINC `($__internal_0_$__cuda_sm20_dblrcp_rn_slowpath_v3) ;  /* 0x0000000800647944 */ /* 0x000fea0003c00000 */
.L_x_15:
[----:B------:R-:W-:Y:S05]  /*0a90*/  BSYNC.RECONVERGENT B1 ;  /* 0x0000000000017941 */ /* 0x000fea0003800200 */
.L_x_14:
        /* <DEDUP_REMOVED lines=17> */
.L_x_17:
[----:B------:R-:W-:Y:S05]  /*0bb0*/  BSYNC.RECONVERGENT B1 ;  /* 0x0000000000017941 */ /* 0x000fea0003800200 */
.L_x_16:
[----:B------:R-:W-:Y:S01]  /*0bc0*/  IADD3 R8, PT, PT, R2, 0x4, RZ ;  /* 0x0000000402087810 */ /* 0x000fe20007ffe0ff */
        /* <DEDUP_REMOVED lines=16> */
.L_x_19:
[----:B------:R-:W-:Y:S05]  /*0cd0*/  BSYNC.RECONVERGENT B1 ;  /* 0x0000000000017941 */ /* 0x000fea0003800200 */
.L_x_18:
        /* <DEDUP_REMOVED lines=17> */
.L_x_21:
[----:B------:R-:W-:Y:S05]  /*0df0*/  BSYNC.RECONVERGENT B1 ;  /* 0x0000000000017941 */ /* 0x000fea0003800200 */
.L_x_20:
        /* <DEDUP_REMOVED lines=17> */
.L_x_23:
[----:B------:R-:W-:Y:S05]  /*0f10*/  BSYNC.RECONVERGENT B1 ;  /* 0x0000000000017941 */ /* 0x000fea0003800200 */
.L_x_22:
        /* <DEDUP_REMOVED lines=17> */
.L_x_25:
[----:B------:R-:W-:Y:S05]  /*1030*/  BSYNC.RECONVERGENT B1 ;  /* 0x0000000000017941 */ /* 0x000fea0003800200 */
.L_x_24:
        /* <DEDUP_REMOVED lines=17> */
.L_x_27:
[----:B------:R-:W-:Y:S05]  /*1150*/  BSYNC.RECONVERGENT B1 ;  /* 0x0000000000017941 */ /* 0x000fea0003800200 */
.L_x_26:
        /* <DEDUP_REMOVED lines=17> */
.L_x_29:
[----:B------:R-:W-:Y:S05]  /*1270*/  BSYNC.RECONVERGENT B1 ;  /* 0x0000000000017941 */ /* 0x000fea0003800200 */
.L_x_28:
[----:B------:R-:W0:Y:S01]  /*1280*/  I2F.F64 R14, R0 ;  /* 0x00000000000e7312 */ /* 0x000e220000201c00 */
[----:B------:R-:W-:Y:S01]  /*1290*/  DADD R10, R10, R12 ;  /* 0x000000000a0a7229 */ /* 0x000fe2000000000c */
[----:B------:R-:W-:Y:S06]  /*12a0*/  BSSY.RECONVERGENT B1, `(.L_x_30) ;  /* 0x0000010000017945 */ /* 0x000fec0003800200 */
        /* <DEDUP_REMOVED lines=15> */
.L_x_31:
[----:B------:R-:W-:Y:S05]  /*13a0*/  BSYNC.RECONVERGENT B1 ;  /* 0x0000000000017941 */ /* 0x000fea0003800200 */
.L_x_30:
[----:B------:R-:W-:Y:S01]  /*13b0*/  DADD R10, R10, -R12 ;  /* 0x000000000a0a7229 */ /* 0x000fe2000000080c */
[----:B------:R-:W-:Y:S01]  /*13c0*/  VIADD R2, R2, 0x20 ;  /* 0x0000002002027836 */ /* 0x000fe20000000000 */
[----:B------:R-:W-:Y:S09]  /*13d0*/  BRA.U UP0, `(.L_x_32) ;  /* 0xffffffed00347547 */ /* 0x000ff2000b83ffff */
[----:B------:R-:W0:Y:S02]  /*13e0*/  LDC.64 R4, c[0x0][0x380] ;  /* 0x0000e000ff047b82 */ /* 0x000e240000000a00 */
[----:B0-----:R-:W-:-:S05]  /*13f0*/  IMAD.WIDE R2, R3, 0x8, R4 ;  /* 0x0000000803027825 */ /* 0x001fca00078e0204 */
[----:B------:R-:W-:Y:S01]  /*1400*/  STG.E.64 desc[UR6][R2.64], R10 ;  /* 0x0000000a02007986 */ /* 0x000fe2000c101b06 */
[----:B------:R-:W-:Y:S05]  /*1410*/  EXIT ;  /* 0x000000000000794d */ /* 0x000fea0003800000 */
        .weak           $__internal_0_$__cuda_sm20_dblrcp_rn_slowpath_v3
        .type           $__internal_0_$__cuda_sm20_dblrcp_rn_slowpath_v3,@function
        .size           $__internal_0_$__cuda_sm20_dblrcp_rn_slowpath_v3,(.L_x_38 - $__internal_0_$__cuda_sm20_dblrcp_rn_slowpath_v3)
$__internal_0_$__cuda_sm20_dblrcp_rn_slowpath_v3:
[----:B------:R-:W-:Y:S01]  /*1420*/  DSETP.GTU.AND P0, PT, |R8|, +INF , PT ;  /* 0x7ff000000800742a */ /* 0x000fe20003f0c200 */
[----:B------:R-:W-:-:S13]  /*1430*/  BSSY.RECONVERGENT B0, `(.L_x_33) ;  /* 0x0000022000007945 */ /* 0x000fda0003800200 */
[----:B------:R-:W-:Y:S05]  /*1440*/  @P0 BRA `(.L_x_34) ;  /* 0x0000000000780947 */ /* 0x000fea0003800000 */
[----:B------:R-:W-:-:S05]  /*1450*/  LOP3.LUT R5, R9, 0x7fffffff, RZ, 0xc0, !PT ;  /* 0x7fffffff09057812 */ /* 0x000fca00078ec0ff */
[----:B------:R-:W-:-:S05]  /*1460*/  VIADD R7, R5, 0xffffffff ;  /* 0xffffffff05077836 */ /* 0x000fca0000000000 */
[----:B------:R-:W-:-:S13]  /*1470*/  ISETP.GE.U32.AND P0, PT, R7, 0x7fefffff, PT ;  /* 0x7fefffff0700780c */ /* 0x000fda0003f06070 */
[----:B------:R-:W-:Y:S02]  /*1480*/  @P0 LOP3.LUT R13, R9, 0x7ff00000, RZ, 0x3c, !PT ;  /* 0x7ff00000090d0812 */ /* 0x000fe400078e3cff */
[----:B------:R-:W-:Y:S01]  /*1490*/  @P0 MOV R12, RZ ;  /* 0x000000ff000c0202 */ /* 0x000fe20000000f00 */
[----:B------:R-:W-:Y:S06]  /*14a0*/  @P0 BRA `(.L_x_35) ;  /* 0x0000000000680947 */ /* 0x000fec0003800000 */
[----:B------:R-:W-:-:S13]  /*14b0*/  ISETP.GE.U32.AND P0, PT, R5, 0x1000001, PT ;  /* 0x010000010500780c */ /* 0x000fda0003f06070 */
[----:B------:R-:W-:Y:S05]  /*14c0*/  @!P0 BRA `(.L_x_36) ;  /* 0x0000000000348947 */ /* 0x000fea0003800000 */
[----:B------:R-:W-:Y:S02]  /*14d0*/  VIADD R13, R9, 0xc0200000 ;  /* 0xc0200000090d7836 */ /* 0x000fe40000000000 */
[----:B------:R-:W-:Y:S02]  /*14e0*/  IMAD.MOV.U32 R12, RZ, RZ, R8 ;  /* 0x000000ffff0c7224 */ /* 0x000fe400078e0008 */
[----:B------:R-:W0:Y:S04]  /*14f0*/  MUFU.RCP64H R7, R13 ;  /* 0x0000000d00077308 */ /* 0x000e280000001800 */
[----:B0-----:R-:W-:-:S08]  /*1500*/  DFMA R14, -R12, R6, 1 ;  /* 0x3ff000000c0e742b */ /* 0x001fd00000000106 */
[----:B------:R-:W-:-:S08]  /*1510*/  DFMA R14, R14, R14, R14 ;  /* 0x0000000e0e0e722b */ /* 0x000fd0000000000e */
[----:B------:R-:W-:-:S08]  /*1520*/  DFMA R14, R6, R14, R6 ;  /* 0x0000000e060e722b */ /* 0x000fd00000000006 */
[----:B------:R-:W-:-:S08]  /*1530*/  DFMA R6, -R12, R14, 1 ;  /* 0x3ff000000c06742b */ /* 0x000fd0000000010e */
[----:B------:R-:W-:-:S08]  /*1540*/  DFMA R6, R14, R6, R14 ;  /* 0x000000060e06722b */ /* 0x000fd0000000000e */
[----:B------:R-:W-:-:S08]  /*1550*/  DMUL R6, R6, 2.2250738585072013831e-308 ;  /* 0x0010000006067828 */ /* 0x000fd00000000000 */
[----:B------:R-:W-:-:S08]  /*1560*/  DFMA R8, -R8, R6, 1 ;  /* 0x3ff000000808742b */ /* 0x000fd00000000106 */
[----:B------:R-:W-:-:S08]  /*1570*/  DFMA R8, R8, R8, R8 ;  /* 0x000000080808722b */ /* 0x000fd00000000008 */
[----:B------:R-:W-:Y:S01]  /*1580*/  DFMA R12, R6, R8, R6 ;  /* 0x00000008060c722b */ /* 0x000fe20000000006 */
[----:B------:R-:W-:Y:S10]  /*1590*/  BRA `(.L_x_35) ;  /* 0x00000000002c7947 */ /* 0x000ff40003800000 */
.L_x_36:
[----:B------:R-:W-:-:S06]  /*15a0*/  DMUL R8, R8, 8.11296384146066816958e+31 ;  /* 0x4690000008087828 */ /* 0x000fcc0000000000 */
[----:B------:R-:W0:Y:S02]  /*15b0*/  MUFU.RCP64H R7, R9 ;  /* 0x0000000900077308 */ /* 0x000e240000001800 */
[----:B0-----:R-:W-:-:S08]  /*15c0*/  DFMA R12, -R8, R6, 1 ;  /* 0x3ff00000080c742b */ /* 0x001fd00000000106 */
[----:B------:R-:W-:-:S08]  /*15d0*/  DFMA R12, R12, R12, R12 ;  /* 0x0000000c0c0c722b */ /* 0x000fd0000000000c */
[----:B------:R-:W-:-:S08]  /*15e0*/  DFMA R12, R6, R12, R6 ;  /* 0x0000000c060c722b */ /* 0x000fd00000000006 */
[----:B------:R-:W-:-:S08]  /*15f0*/  DFMA R6, -R8, R12, 1 ;  /* 0x3ff000000806742b */ /* 0x000fd0000000010c */
[----:B------:R-:W-:-:S08]  /*1600*/  DFMA R6, R12, R6, R12 ;  /* 0x000000060c06722b */ /* 0x000fd0000000000c */
[----:B------:R-:W-:Y:S01]  /*1610*/  DMUL R12, R6, 8.11296384146066816958e+31 ;  /* 0x46900000060c7828 */ /* 0x000fe20000000000 */
[----:B------:R-:W-:Y:S10]  /*1620*/  BRA `(.L_x_35) ;  /* 0x0000000000087947 */ /* 0x000ff40003800000 */
.L_x_34:
[----:B------:R-:W-:Y:S01]  /*1630*/  LOP3.LUT R13, R9, 0x80000, RZ, 0xfc, !PT ;  /* 0x00080000090d7812 */ /* 0x000fe200078efcff */
[----:B------:R-:W-:-:S07]  /*1640*/  IMAD.MOV.U32 R12, RZ, RZ, R8 ;  /* 0x000000ffff0c7224 */ /* 0x000fce00078e0008 */
.L_x_35:
[----:B------:R-:W-:Y:S05]  /*1650*/  BSYNC.RECONVERGENT B0 ;  /* 0x0000000000007941 */ /* 0x000fea0003800200 */
.L_x_33:
[----:B------:R-:W-:-:S04]  /*1660*/  IMAD.MOV.U32 R5, RZ, RZ, 0x0 ;  /* 0x00000000ff057424 */ /* 0x000fc800078e00ff */
[----:B------:R-:W-:Y:S05]  /*1670*/  RET.REL.NODEC R4 `(_Z9Gpu_calPIPd) ;  /* 0xffffffe804607950 */ /* 0x000fea0003c3ffff */
.L_x_37:
[----:B------:R-:W-:-:S00]  /*1680*/  BRA `(.L_x_37) ;  /* 0xfffffffc00fc7947 */ /* 0x000fc0000383ffff */
[----:B------:R-:W-:-:S00]  /*1690*/  NOP ;  /* 0x0000000000007918 */ /* 0x000fc00000000000 */
        /* <DEDUP_REMOVED lines=14> */
.L_x_38:


//--------------------- .nv.shared.reserved.0     --------------------------
	.section	.nv.shared.reserved.0,"aw",@nobits
	.weak		__nv_reservedSMEM_offset_0_alias
	.size		__nv_reservedSMEM_offset_0_alias, 0, 64
	.other		__nv_reservedSMEM_offset_0_alias,@"STO_CUDA_RESERVED_SHARED STV_DEFAULT"
__nv_reservedSMEM_offset_0_alias:
	.zero		0
	.zero		64


//--------------------- .nv.constant0._Z9Gpu_calPIPd --------------------------
	.section	.nv.constant0._Z9Gpu_calPIPd,"a",@progbits
	.sectionflags	@""
	.align	4
.nv.constant0._Z9Gpu_calPIPd:
	.zero		904


//--------------------- SYMBOLS --------------------------

	.type		.nv.reservedSmem.offset0,@object
	.size		.nv.reservedSmem.offset0,0x4
